	.headerflags	@"EF_CUDA_TEXMODE_UNIFIED EF_CUDA_64BIT_ADDRESS EF_CUDA_ACCELERATORS EF_CUDA_SM90 EF_CUDA_VIRTUAL_SM(EF_CUDA_SM90)"
	.elftype	@"ET_EXEC"


//--------------------- .nv.info                  --------------------------
	.section	.nv.info,"",@"SHT_CUDA_INFO"
	.align	4


	//----- nvinfo : EIATTR_REGCOUNT
	.align		4
        /*0000*/ 	.byte	0x04, 0x2f
        /*0002*/ 	.short	(.L_3 - .L_2)
	.align		4
.L_2:
        /*0004*/ 	.word	index@(triton_poi_fused__native_batch_norm_legit_no_training_hardtanh_0)
        /*0008*/ 	.word	0x00000016


	//----- nvinfo : EIATTR_MIN_STACK_SIZE
	.align		4
.L_3:
        /*000c*/ 	.byte	0x04, 0x12
        /*000e*/ 	.short	(.L_5 - .L_4)
	.align		4
.L_4:
        /*0010*/ 	.word	index@(triton_poi_fused__native_batch_norm_legit_no_training_hardtanh_0)
        /*0014*/ 	.word	0x00000000


	//----- nvinfo : EIATTR_FRAME_SIZE
	.align		4
.L_5:
        /*0018*/ 	.byte	0x04, 0x11
        /*001a*/ 	.short	(.L_7 - .L_6)
	.align		4
.L_6:
        /*001c*/ 	.word	index@(triton_poi_fused__native_batch_norm_legit_no_training_hardtanh_0)
        /*0020*/ 	.word	0x00000000


	//----- nvinfo : EIATTR_MIN_STACK_SIZE
	.align		4
.L_7:
        /*0024*/ 	.byte	0x04, 0x12
        /*0026*/ 	.short	(.L_9 - .L_8)
	.align		4
.L_8:
        /*0028*/ 	.word	index@(triton_poi_fused__native_batch_norm_legit_no_training_hardtanh_0)
        /*002c*/ 	.word	0x00000000
.L_9:


//--------------------- .nv.info.triton_poi_fused__native_batch_norm_legit_no_training_hardtanh_0 --------------------------
	.section	.nv.info.triton_poi_fused__native_batch_norm_legit_no_training_hardtanh_0,"",@"SHT_CUDA_INFO"
	.sectionflags	@""
	.align	4


	//----- nvinfo : EIATTR_CUDA_API_VERSION
	.align		4
        /*0000*/ 	.byte	0x04, 0x37
        /*0002*/ 	.short	(.L_11 - .L_10)
.L_10:
        /*0004*/ 	.word	0x0000007c


	//----- nvinfo : EIATTR_KPARAM_INFO
	.align		4
.L_11:
        /*0008*/ 	.byte	0x04, 0x17
        /*000a*/ 	.short	(.L_13 - .L_12)
.L_12:
        /*000c*/ 	.word	0x00000000
        /*0010*/ 	.short	0x0006
        /*0012*/ 	.short	0x0030
        /*0014*/ 	.byte	0x00, 0xf0, 0x11, 0x00


	//----- nvinfo : EIATTR_KPARAM_INFO
	.align		4
.L_13:
        /*0018*/ 	.byte	0x04, 0x17
        /*001a*/ 	.short	(.L_15 - .L_14)
.L_14:
        /*001c*/ 	.word	0x00000000
        /*0020*/ 	.short	0x0005
        /*0022*/ 	.short	0x0028
        /*0024*/ 	.byte	0x00, 0xf4, 0x21, 0x00


	//----- nvinfo : EIATTR_KPARAM_INFO
	.align		4
.L_15:
        /*0028*/ 	.byte	0x04, 0x17
        /*002a*/ 	.short	(.L_17 - .L_16)
.L_16:
        /*002c*/ 	.word	0x00000000
        /*0030*/ 	.short	0x0004
        /*0032*/ 	.short	0x0020
        /*0034*/ 	.byte	0x00, 0xf4, 0x21, 0x00


	//----- nvinfo : EIATTR_KPARAM_INFO
	.align		4
.L_17:
        /*0038*/ 	.byte	0x04, 0x17
        /*003a*/ 	.short	(.L_19 - .L_18)
.L_18:
        /*003c*/ 	.word	0x00000000
        /*0040*/ 	.short	0x0003
        /*0042*/ 	.short	0x0018
        /*0044*/ 	.byte	0x00, 0xf4, 0x21, 0x00


	//----- nvinfo : EIATTR_KPARAM_INFO
	.align		4
.L_19:
        /*0048*/ 	.byte	0x04, 0x17
        /*004a*/ 	.short	(.L_21 - .L_20)
.L_20:
        /*004c*/ 	.word	0x00000000
        /*0050*/ 	.short	0x0002
        /*0052*/ 	.short	0x0010
        /*0054*/ 	.byte	0x00, 0xf4, 0x21, 0x00


	//----- nvinfo : EIATTR_KPARAM_INFO
	.align		4
.L_21:
        /*0058*/ 	.byte	0x04, 0x17
        /*005a*/ 	.short	(.L_23 - .L_22)
.L_22:
        /*005c*/ 	.word	0x00000000
        /*0060*/ 	.short	0x0001
        /*0062*/ 	.short	0x0008
        /*0064*/ 	.byte	0x00, 0xf4, 0x21, 0x00


	//----- nvinfo : EIATTR_KPARAM_INFO
	.align		4
.L_23:
        /*0068*/ 	.byte	0x04, 0x17
        /*006a*/ 	.short	(.L_25 - .L_24)
.L_24:
        /*006c*/ 	.word	0x00000000
        /*0070*/ 	.short	0x0000
        /*0072*/ 	.short	0x0000
        /*0074*/ 	.byte	0x00, 0xf4, 0x21, 0x00


	//----- nvinfo : EIATTR_SPARSE_MMA_MASK
	.align		4
.L_25:
        /*0078*/ 	.byte	0x03, 0x50
        /*007a*/ 	.short	0x0000


	//----- nvinfo : EIATTR_MAXREG_COUNT
	.align		4
        /*007c*/ 	.byte	0x03, 0x1b
        /*007e*/ 	.short	0x00ff


	//----- nvinfo : EIATTR_EXIT_INSTR_OFFSETS
	.align		4
        /*0080*/ 	.byte	0x04, 0x1c
        /*0082*/ 	.short	(.L_27 - .L_26)


	//   ....[0]....
.L_26:
        /*0084*/ 	.word	0x000004e0


	//   ....[1]....
        /*0088*/ 	.word	0x00000500


	//----- nvinfo : EIATTR_REQNTID
	.align		4
.L_27:
        /*008c*/ 	.byte	0x04, 0x10
        /*008e*/ 	.short	(.L_29 - .L_28)
.L_28:
        /*0090*/ 	.word	0x00000080
        /*0094*/ 	.word	0x00000001
        /*0098*/ 	.word	0x00000001


	//----- nvinfo : EIATTR_CBANK_PARAM_SIZE
	.align		4
.L_29:
        /*009c*/ 	.byte	0x03, 0x19
        /*009e*/ 	.short	0x0034


	//----- nvinfo : EIATTR_PARAM_CBANK
	.align		4
        /*00a0*/ 	.byte	0x04, 0x0a
        /*00a2*/ 	.short	(.L_31 - .L_30)
	.align		4
.L_30:
        /*00a4*/ 	.word	index@(.nv.constant0.triton_poi_fused__native_batch_norm_legit_no_training_hardtanh_0)
        /*00a8*/ 	.short	0x0210
        /*00aa*/ 	.short	0x0034


	//----- nvinfo : EIATTR_SW_WAR
	.align		4
.L_31:
        /*00ac*/ 	.byte	0x04, 0x36
        /*00ae*/ 	.short	(.L_33 - .L_32)
.L_32:
        /*00b0*/ 	.word	0x00000008
.L_33:


//--------------------- .nv.callgraph             --------------------------
	.section	.nv.callgraph,"",@"SHT_CUDA_CALLGRAPH"
	.align	4
	.sectionentsize	8
	.align		4
        /*0000*/ 	.word	0x00000000
	.align		4
        /*0004*/ 	.word	0xffffffff
	.align		4
        /*0008*/ 	.word	0x00000000
	.align		4
        /*000c*/ 	.word	0xfffffffe
	.align		4
        /*0010*/ 	.word	0x00000000
	.align		4
        /*0014*/ 	.word	0xfffffffd
	.align		4
        /*0018*/ 	.word	0x00000000
	.align		4
        /*001c*/ 	.word	0xfffffffc


//--------------------- .nv.constant4             --------------------------
	.section	.nv.constant4,"a",@progbits
	.align	8
	.align		8
.nv.constant4:
        /*0000*/ 	.dword	_$_str
	.align		8
        /*0008*/ 	.dword	_$_str_$_2


//--------------------- .text.triton_poi_fused__native_batch_norm_legit_no_training_hardtanh_0 --------------------------
	.section	.text.triton_poi_fused__native_batch_norm_legit_no_training_hardtanh_0,"ax",@progbits
	.align	128
        .global         triton_poi_fused__native_batch_norm_legit_no_training_hardtanh_0
        .type           triton_poi_fused__native_batch_norm_legit_no_training_hardtanh_0,@function
        .size           triton_poi_fused__native_batch_norm_legit_no_training_hardtanh_0,(.L_x_1 - triton_poi_fused__native_batch_norm_legit_no_training_hardtanh_0)
        .other          triton_poi_fused__native_batch_norm_legit_no_training_hardtanh_0,@"STO_CUDA_ENTRY STV_DEFAULT"
triton_poi_fused__native_batch_norm_legit_no_training_hardtanh_0:
.text.triton_poi_fused__native_batch_norm_legit_no_training_hardtanh_0:
[----:B------:R-:W0:Y:S01]  /*0000*/  LDC R1, c[0x0][0x28] ;  /* 0x00000a00ff017b82 */ /* 0x000e220000000800 */
[----:B------:R-:W1:Y:S07]  /*0010*/  S2R R0, SR_TID.X ;  /* 0x0000000000007919 */ /* 0x000e6e0000002100 */
[----:B------:R-:W2:Y:S01]  /*0020*/  LDC.64 R8, c[0x0][0x220] ;  /* 0x00008800ff087b82 */ /* 0x000ea20000000a00 */
[----:B------:R-:W-:Y:S01]  /*0030*/  ULDC.64 UR4, c[0x0][0x208] ;  /* 0x0000820000047ab9 */ /* 0x000fe20000000a00 */
[----:B------:R-:W3:Y:S06]  /*0040*/  S2R R5, SR_CTAID.X ;  /* 0x0000000000057919 */ /* 0x000eec0000002500 */
[----:B------:R-:W4:Y:S08]  /*0050*/  LDC.64 R14, c[0x0][0x218] ;  /* 0x00008600ff0e7b82 */ /* 0x000f300000000a00 */
[----:B------:R-:W5:Y:S08]  /*0060*/  LDC.64 R12, c[0x0][0x210] ;  /* 0x00008400ff0c7b82 */ /* 0x000f700000000a00 */
[----:B------:R-:W4:Y:S01]  /*0070*/  LDC.64 R16, c[0x0][0x228] ;  /* 0x00008a00ff107b82 */ /* 0x000f220000000a00 */
[----:B-1----:R-:W-:-:S07]  /*0080*/  IMAD.SHL.U32 R0, R0, 0x2, RZ ;  /* 0x0000000200007824 */ /* 0x002fce00078e00ff */
[----:B------:R-:W1:Y:S01]  /*0090*/  LDC.64 R18, c[0x0][0x230] ;  /* 0x00008c00ff127b82 */ /* 0x000e620000000a00 */
[----:B---3--:R-:W-:Y:S02]  /*00a0*/  SHF.R.S32.HI R3, RZ, 0x17, R5 ;  /* 0x00000017ff037819 */ /* 0x008fe40000011405 */
[----:B------:R-:W-:Y:S02]  /*00b0*/  LOP3.LUT R0, R0, 0xfe, RZ, 0xc0, !PT ;  /* 0x000000fe00007812 */ /* 0x000fe400078ec0ff */
[----:B------:R-:W-:-:S03]  /*00c0*/  SGXT R3, R3, 0x1 ;  /* 0x000000010303781a */ /* 0x000fc60000000200 */
[----:B------:R-:W-:Y:S01]  /*00d0*/  IMAD R0, R5, 0x100, R0 ;  /* 0x0000010005007824 */ /* 0x000fe200078e0200 */
[----:B------:R-:W-:-:S04]  /*00e0*/  CS2R R4, SRZ ;  /* 0x0000000000047805 */ /* 0x000fc8000001ff00 */
[----:B------:R-:W-:Y:S02]  /*00f0*/  LEA.HI R3, R3, R0, RZ, 0x6 ;  /* 0x0000000003037211 */ /* 0x000fe400078f30ff */
[----:B------:R-:W-:Y:S02]  /*0100*/  ISETP.GE.AND P0, PT, R0, 0x800, PT ;  /* 0x000008000000780c */ /* 0x000fe40003f06270 */
[----:B------:R-:W-:-:S04]  /*0110*/  SHF.R.S32.HI R3, RZ, 0x6, R3 ;  /* 0x00000006ff037819 */ /* 0x000fc80000011403 */
[----:B------:R-:W-:-:S04]  /*0120*/  LEA.HI R2, R3, R3, RZ, 0x3 ;  /* 0x0000000303027211 */ /* 0x000fc800078f18ff */
[----:B------:R-:W-:-:S05]  /*0130*/  LOP3.LUT R2, R2, 0xfffffff8, RZ, 0xc0, !PT ;  /* 0xfffffff802027812 */ /* 0x000fca00078ec0ff */
[----:B------:R-:W-:-:S04]  /*0140*/  IMAD.IADD R11, R3, 0x1, -R2 ;  /* 0x00000001030b7824 */ /* 0x000fc800078e0a02 */
[----:B--2---:R-:W-:-:S05]  /*0150*/  IMAD.WIDE R8, R11, 0x4, R8 ;  /* 0x000000040b087825 */ /* 0x004fca00078e0208 */
[----:B------:R-:W2:Y:S04]  /*0160*/  @!P0 LDG.E.EL R4, desc[UR4][R8.64] ;  /* 0x0000000408048981 */ /* 0x000ea8000c2e1900 */
[----:B------:R3:W2:Y:S01]  /*0170*/  @!P0 LDG.E.EL R5, desc[UR4][R8.64] ;  /* 0x0000000408058981 */ /* 0x0006a2000c2e1900 */
[----:B------:R-:W-:Y:S02]  /*0180*/  CS2R R6, SRZ ;  /* 0x0000000000067805 */ /* 0x000fe4000001ff00 */
[----:B------:R-:W-:Y:S01]  /*0190*/  CS2R R2, SRZ ;  /* 0x0000000000027805 */ /* 0x000fe2000001ff00 */
[----:B----4-:R-:W-:-:S04]  /*01a0*/  IMAD.WIDE R14, R11, 0x4, R14 ;  /* 0x000000040b0e7825 */ /* 0x010fc800078e020e */
[----:B-----5:R-:W-:Y:S01]  /*01b0*/  IMAD.WIDE R12, R0, 0x4, R12 ;  /* 0x00000004000c7825 */ /* 0x020fe200078e020c */
[----:B------:R-:W4:Y:S01]  /*01c0*/  @!P0 LDG.E.EL R7, desc[UR4][R14.64] ;  /* 0x000000040e078981 */ /* 0x000f22000c2e1900 */
[----:B---3--:R-:W-:Y:S02]  /*01d0*/  CS2R R8, SRZ ;  /* 0x0000000000087805 */ /* 0x008fe4000001ff00 */
[C---:B0-----:R-:W-:Y:S01]  /*01e0*/  IMAD.WIDE R16, R11.reuse, 0x4, R16 ;  /* 0x000000040b107825 */ /* 0x041fe200078e0210 */
[----:B------:R-:W3:Y:S03]  /*01f0*/  @!P0 LDG.E.EL R6, desc[UR4][R14.64] ;  /* 0x000000040e068981 */ /* 0x000ee6000c2e1900 */
[----:B-1----:R-:W-:Y:S01]  /*0200*/  IMAD.WIDE R18, R11, 0x4, R18 ;  /* 0x000000040b127825 */ /* 0x002fe200078e0212 */
[----:B------:R0:W4:Y:S01]  /*0210*/  @!P0 LDG.E.64 R2, desc[UR4][R12.64] ;  /* 0x000000040c028981 */ /* 0x000122000c1e1b00 */
[----:B------:R-:W-:-:S03]  /*0220*/  CS2R R10, SRZ ;  /* 0x00000000000a7805 */ /* 0x000fc6000001ff00 */
[----:B------:R-:W5:Y:S04]  /*0230*/  @!P0 LDG.E.EL R8, desc[UR4][R16.64] ;  /* 0x0000000410088981 */ /* 0x000f68000c2e1900 */
[----:B------:R-:W3:Y:S04]  /*0240*/  @!P0 LDG.E.EL R11, desc[UR4][R16.64] ;  /* 0x00000004100b8981 */ /* 0x000ee8000c2e1900 */
[----:B------:R-:W3:Y:S04]  /*0250*/  @!P0 LDG.E.EL R10, desc[UR4][R18.64] ;  /* 0x00000004120a8981 */ /* 0x000ee8000c2e1900 */
[----:B------:R-:W5:Y:S01]  /*0260*/  @!P0 LDG.E.EL R9, desc[UR4][R18.64] ;  /* 0x0000000412098981 */ /* 0x000f62000c2e1900 */
[----:B--2---:R-:W-:Y:S01]  /*0270*/  FADD R4, R4, 9.9999997473787516356e-06 ;  /* 0x3727c5ac04047421 */ /* 0x004fe20000000000 */
[----:B------:R-:W-:-:S03]  /*0280*/  FADD R5, R5, 9.9999997473787516356e-06 ;  /* 0x3727c5ac05057421 */ /* 0x000fc60000000000 */
[----:B0-----:R-:W0:Y:S08]  /*0290*/  MUFU.SQRT R12, R4 ;  /* 0x00000004000c7308 */ /* 0x001e300000002000 */
[----:B------:R-:W1:Y:S01]  /*02a0*/  MUFU.SQRT R13, R5 ;  /* 0x00000005000d7308 */ /* 0x000e620000002000 */
[C---:B0-----:R-:W-:Y:S02]  /*02b0*/  FSETP.GT.AND P1, PT, R12.reuse, 8.50705917302346158658e+37, PT ;  /* 0x7e8000000c00780b */ /* 0x041fe40003f24000 */
[----:B------:R-:W-:-:S02]  /*02c0*/  FSETP.GEU.AND P3, PT, R12, 1.175494350822287508e-38, PT ;  /* 0x008000000c00780b */ /* 0x000fc40003f6e000 */
[C---:B-1----:R-:W-:Y:S02]  /*02d0*/  FSETP.GT.AND P2, PT, R13.reuse, 8.50705917302346158658e+37, PT ;  /* 0x7e8000000d00780b */ /* 0x042fe40003f44000 */
[----:B------:R-:W-:-:S07]  /*02e0*/  FSETP.GEU.AND P4, PT, R13, 1.175494350822287508e-38, PT ;  /* 0x008000000d00780b */ /* 0x000fce0003f8e000 */
[----:B------:R-:W-:-:S04]  /*02f0*/  @P1 FMUL R12, R12, 0.25 ;  /* 0x3e8000000c0c1820 */ /* 0x000fc80000400000 */
[----:B------:R-:W-:Y:S01]  /*0300*/  @!P3 FMUL R12, R12, 16777216 ;  /* 0x4b8000000c0cb820 */ /* 0x000fe20000400000 */
[----:B------:R-:W-:-:S04]  /*0310*/  @P2 FMUL R13, R13, 0.25 ;  /* 0x3e8000000d0d2820 */ /* 0x000fc80000400000 */
[----:B------:R-:W-:Y:S01]  /*0320*/  @!P4 FMUL R13, R13, 16777216 ;  /* 0x4b8000000d0dc820 */ /* 0x000fe20000400000 */
[----:B------:R-:W0:Y:S01]  /*0330*/  MUFU.RCP R12, R12 ;  /* 0x0000000c000c7308 */ /* 0x000e220000001000 */
[----:B------:R-:W-:-:S07]  /*0340*/  IMAD.MOV.U32 R4, RZ, RZ, 0x3e800000 ;  /* 0x3e800000ff047424 */ /* 0x000fce00078e00ff */
[----:B------:R-:W1:Y:S01]  /*0350*/  MUFU.RCP R13, R13 ;  /* 0x0000000d000d7308 */ /* 0x000e620000001000 */
[C---:B------:R-:W-:Y:S02]  /*0360*/  FSEL R5, R4.reuse, 1, P1 ;  /* 0x3f80000004057808 */ /* 0x040fe40000800000 */
[----:B------:R-:W-:-:S03]  /*0370*/  FSEL R4, R4, 1, P2 ;  /* 0x3f80000004047808 */ /* 0x000fc60001000000 */
[----:B------:R-:W-:Y:S02]  /*0380*/  @!P3 FMUL R5, R5, 16777216 ;  /* 0x4b8000000505b820 */ /* 0x000fe40000400000 */
[----:B------:R-:W-:Y:S01]  /*0390*/  @!P4 FMUL R4, R4, 16777216 ;  /* 0x4b8000000404c820 */ /* 0x000fe20000400000 */
[----:B----4-:R-:W-:Y:S01]  /*03a0*/  FADD R2, -R7, R2 ;  /* 0x0000000207027221 */ /* 0x010fe20000000100 */
[----:B0-----:R-:W-:Y:S01]  /*03b0*/  FMUL R5, R12, R5 ;  /* 0x000000050c057220 */ /* 0x001fe20000400000 */
[----:B---3--:R-:W-:Y:S01]  /*03c0*/  FADD R3, -R6, R3 ;  /* 0x0000000306037221 */ /* 0x008fe20000000100 */
[----:B-1----:R-:W-:Y:S02]  /*03d0*/  FMUL R4, R13, R4 ;  /* 0x000000040d047220 */ /* 0x002fe40000400000 */
[----:B------:R-:W-:Y:S02]  /*03e0*/  FMUL R5, R2, R5 ;  /* 0x0000000502057220 */ /* 0x000fe40000400000 */
[----:B------:R-:W-:-:S02]  /*03f0*/  FMUL R4, R3, R4 ;  /* 0x0000000403047220 */ /* 0x000fc40000400000 */
[----:B------:R-:W-:Y:S01]  /*0400*/  FFMA R5, R5, R11, R10 ;  /* 0x0000000b05057223 */ /* 0x000fe2000000000a */
[----:B------:R-:W0:Y:S01]  /*0410*/  LDC.64 R2, c[0x0][0x238] ;  /* 0x00008e00ff027b82 */ /* 0x000e220000000a00 */
[----:B-----5:R-:W-:-:S03]  /*0420*/  FFMA R4, R4, R8, R9 ;  /* 0x0000000804047223 */ /* 0x020fc60000000009 */
[C---:B------:R-:W-:Y:S02]  /*0430*/  FSETP.GTU.AND P1, PT, R5.reuse, RZ, PT ;  /* 0x000000ff0500720b */ /* 0x040fe40003f2c000 */
[C---:B------:R-:W-:Y:S02]  /*0440*/  FSETP.GTU.AND P2, PT, R4.reuse, RZ, PT ;  /* 0x000000ff0400720b */ /* 0x040fe40003f4c000 */
[----:B------:R-:W-:Y:S02]  /*0450*/  FSEL R6, R5, RZ, P1 ;  /* 0x000000ff05067208 */ /* 0x000fe40000800000 */
[----:B------:R-:W-:Y:S02]  /*0460*/  FSEL R7, R4, RZ, P2 ;  /* 0x000000ff04077208 */ /* 0x000fe40001000000 */
[----:B------:R-:W-:Y:S02]  /*0470*/  FSETP.GEU.AND P3, PT, R6, 6, PT ;  /* 0x40c000000600780b */ /* 0x000fe40003f6e000 */
[----:B------:R-:W-:-:S02]  /*0480*/  FSETP.GEU.AND P4, PT, R7, 6, PT ;  /* 0x40c000000700780b */ /* 0x000fc40003f8e000 */
[----:B------:R-:W-:Y:S02]  /*0490*/  FSETP.NAN.AND P1, PT, R6, R6, PT ;  /* 0x000000060600720b */ /* 0x000fe40003f28000 */
[----:B------:R-:W-:Y:S01]  /*04a0*/  FSETP.NAN.AND P2, PT, R7, R7, PT ;  /* 0x000000070700720b */ /* 0x000fe20003f48000 */
[----:B0-----:R-:W-:-:S06]  /*04b0*/  IMAD.WIDE R2, R0, 0x4, R2 ;  /* 0x0000000400027825 */ /* 0x001fcc00078e0202 */
[----:B------:R-:W-:Y:S02]  /*04c0*/  @P3 SEL R6, R6, 0x40c00000, P1 ;  /* 0x40c0000006063807 */ /* 0x000fe40000800000 */
[----:B------:R-:W-:Y:S01]  /*04d0*/  @P4 SEL R7, R7, 0x40c00000, P2 ;  /* 0x40c0000007074807 */ /* 0x000fe20001000000 */
[----:B------:R-:W-:Y:S06]  /*04e0*/  @P0 EXIT ;  /* 0x000000000000094d */ /* 0x000fec0003800000 */
[----:B------:R-:W-:Y:S01]  /*04f0*/  STG.E.64 desc[UR4][R2.64], R6 ;  /* 0x0000000602007986 */ /* 0x000fe2000c101b04 */
[----:B------:R-:W-:Y:S05]  /*0500*/  EXIT ;  /* 0x000000000000794d */ /* 0x000fea0003800000 */
.L_x_0:
[----:B------:R-:W-:-:S00]  /*0510*/  BRA `(.L_x_0) ;  /* 0xfffffffc00fc7947 */ /* 0x000fc0000383ffff */
[----:B------:R-:W-:-:S00]  /*0520*/  NOP ;  /* 0x0000000000007918 */ /* 0x000fc00000000000 */
        /* <DEDUP_REMOVED lines=13> */
.L_x_1:


//--------------------- .nv.global.init           --------------------------
	.section	.nv.global.init,"aw",@progbits
.nv.global.init:
	.type		_$_str,@object
	.size		_$_str,(_$_str_$_2 - _$_str)
_$_str:
        /*0000*/ 	.byte	0x5f, 0x5f, 0x43, 0x55, 0x44, 0x41, 0x5f, 0x46, 0x54, 0x5a, 0x00
	.type		_$_str_$_2,@object
	.size		_$_str_$_2,(.L_1 - _$_str_$_2)
_$_str_$_2:
        /*000b*/ 	.byte	0x5f, 0x5f, 0x43, 0x55, 0x44, 0x41, 0x5f, 0x50, 0x52, 0x45, 0x43, 0x5f, 0x53, 0x51, 0x52, 0x54
        /*001b*/ 	.byte	0x00
.L_1:


//--------------------- .nv.constant0.triton_poi_fused__native_batch_norm_legit_no_training_hardtanh_0 --------------------------
	.section	.nv.constant0.triton_poi_fused__native_batch_norm_legit_no_training_hardtanh_0,"a",@progbits
	.sectionflags	@""
	.align	4
.nv.constant0.triton_poi_fused__native_batch_norm_legit_no_training_hardtanh_0:
	.zero		580
